	.headerflags	@"EF_CUDA_TEXMODE_UNIFIED EF_CUDA_64BIT_ADDRESS EF_CUDA_ACCELERATORS EF_CUDA_SM90 EF_CUDA_VIRTUAL_SM(EF_CUDA_SM90)"
	.elftype	@"ET_EXEC"


//--------------------- .nv.info                  --------------------------
	.section	.nv.info,"",@"SHT_CUDA_INFO"
	.align	4


	//----- nvinfo : EIATTR_REGCOUNT
	.align		4
        /*0000*/ 	.byte	0x04, 0x2f
        /*0002*/ 	.short	(.L_3 - .L_2)
	.align		4
.L_2:
        /*0004*/ 	.word	index@(triton_poi_fused__native_batch_norm_legit_no_training_cat_relu_34)
        /*0008*/ 	.word	0x00000017


	//----- nvinfo : EIATTR_MIN_STACK_SIZE
	.align		4
.L_3:
        /*000c*/ 	.byte	0x04, 0x12
        /*000e*/ 	.short	(.L_5 - .L_4)
	.align		4
.L_4:
        /*0010*/ 	.word	index@(triton_poi_fused__native_batch_norm_legit_no_training_cat_relu_34)
        /*0014*/ 	.word	0x00000000


	//----- nvinfo : EIATTR_FRAME_SIZE
	.align		4
.L_5:
        /*0018*/ 	.byte	0x04, 0x11
        /*001a*/ 	.short	(.L_7 - .L_6)
	.align		4
.L_6:
        /*001c*/ 	.word	index@(triton_poi_fused__native_batch_norm_legit_no_training_cat_relu_34)
        /*0020*/ 	.word	0x00000000


	//----- nvinfo : EIATTR_MIN_STACK_SIZE
	.align		4
.L_7:
        /*0024*/ 	.byte	0x04, 0x12
        /*0026*/ 	.short	(.L_9 - .L_8)
	.align		4
.L_8:
        /*0028*/ 	.word	index@(triton_poi_fused__native_batch_norm_legit_no_training_cat_relu_34)
        /*002c*/ 	.word	0x00000000
.L_9:


//--------------------- .nv.info.triton_poi_fused__native_batch_norm_legit_no_training_cat_relu_34 --------------------------
	.section	.nv.info.triton_poi_fused__native_batch_norm_legit_no_training_cat_relu_34,"",@"SHT_CUDA_INFO"
	.sectionflags	@""
	.align	4


	//----- nvinfo : EIATTR_CUDA_API_VERSION
	.align		4
        /*0000*/ 	.byte	0x04, 0x37
        /*0002*/ 	.short	(.L_11 - .L_10)
.L_10:
        /*0004*/ 	.word	0x0000007c


	//----- nvinfo : EIATTR_KPARAM_INFO
	.align		4
.L_11:
        /*0008*/ 	.byte	0x04, 0x17
        /*000a*/ 	.short	(.L_13 - .L_12)
.L_12:
        /*000c*/ 	.word	0x00000000
        /*0010*/ 	.short	0x0008
        /*0012*/ 	.short	0x0040
        /*0014*/ 	.byte	0x00, 0xf0, 0x11, 0x00


	//----- nvinfo : EIATTR_KPARAM_INFO
	.align		4
.L_13:
        /*0018*/ 	.byte	0x04, 0x17
        /*001a*/ 	.short	(.L_15 - .L_14)
.L_14:
        /*001c*/ 	.word	0x00000000
        /*0020*/ 	.short	0x0007
        /*0022*/ 	.short	0x0038
        /*0024*/ 	.byte	0x00, 0xf4, 0x21, 0x00


	//----- nvinfo : EIATTR_KPARAM_INFO
	.align		4
.L_15:
        /*0028*/ 	.byte	0x04, 0x17
        /*002a*/ 	.short	(.L_17 - .L_16)
.L_16:
        /*002c*/ 	.word	0x00000000
        /*0030*/ 	.short	0x0006
        /*0032*/ 	.short	0x0030
        /*0034*/ 	.byte	0x00, 0xf4, 0x21, 0x00


	//----- nvinfo : EIATTR_KPARAM_INFO
	.align		4
.L_17:
        /*0038*/ 	.byte	0x04, 0x17
        /*003a*/ 	.short	(.L_19 - .L_18)
.L_18:
        /*003c*/ 	.word	0x00000000
        /*0040*/ 	.short	0x0005
        /*0042*/ 	.short	0x0028
        /*0044*/ 	.byte	0x00, 0xf4, 0x21, 0x00


	//----- nvinfo : EIATTR_KPARAM_INFO
	.align		4
.L_19:
        /*0048*/ 	.byte	0x04, 0x17
        /*004a*/ 	.short	(.L_21 - .L_20)
.L_20:
        /*004c*/ 	.word	0x00000000
        /*0050*/ 	.short	0x0004
        /*0052*/ 	.short	0x0020
        /*0054*/ 	.byte	0x00, 0xf4, 0x21, 0x00


	//----- nvinfo : EIATTR_KPARAM_INFO
	.align		4
.L_21:
        /*0058*/ 	.byte	0x04, 0x17
        /*005a*/ 	.short	(.L_23 - .L_22)
.L_22:
        /*005c*/ 	.word	0x00000000
        /*0060*/ 	.short	0x0003
        /*0062*/ 	.short	0x0018
        /*0064*/ 	.byte	0x00, 0xf4, 0x21, 0x00


	//----- nvinfo : EIATTR_KPARAM_INFO
	.align		4
.L_23:
        /*0068*/ 	.byte	0x04, 0x17
        /*006a*/ 	.short	(.L_25 - .L_24)
.L_24:
        /*006c*/ 	.word	0x00000000
        /*0070*/ 	.short	0x0002
        /*0072*/ 	.short	0x0010
        /*0074*/ 	.byte	0x00, 0xf4, 0x21, 0x00


	//----- nvinfo : EIATTR_KPARAM_INFO
	.align		4
.L_25:
        /*0078*/ 	.byte	0x04, 0x17
        /*007a*/ 	.short	(.L_27 - .L_26)
.L_26:
        /*007c*/ 	.word	0x00000000
        /*0080*/ 	.short	0x0001
        /*0082*/ 	.short	0x0008
        /*0084*/ 	.byte	0x00, 0xf4, 0x21, 0x00


	//----- nvinfo : EIATTR_KPARAM_INFO
	.align		4
.L_27:
        /*0088*/ 	.byte	0x04, 0x17
        /*008a*/ 	.short	(.L_29 - .L_28)
.L_28:
        /*008c*/ 	.word	0x00000000
        /*0090*/ 	.short	0x0000
        /*0092*/ 	.short	0x0000
        /*0094*/ 	.byte	0x00, 0xf4, 0x21, 0x00


	//----- nvinfo : EIATTR_SPARSE_MMA_MASK
	.align		4
.L_29:
        /*0098*/ 	.byte	0x03, 0x50
        /*009a*/ 	.short	0x0000


	//----- nvinfo : EIATTR_MAXREG_COUNT
	.align		4
        /*009c*/ 	.byte	0x03, 0x1b
        /*009e*/ 	.short	0x00ff


	//----- nvinfo : EIATTR_EXIT_INSTR_OFFSETS
	.align		4
        /*00a0*/ 	.byte	0x04, 0x1c
        /*00a2*/ 	.short	(.L_31 - .L_30)


	//   ....[0]....
.L_30:
        /*00a4*/ 	.word	0x000004d0


	//   ....[1]....
        /*00a8*/ 	.word	0x000004f0


	//----- nvinfo : EIATTR_REQNTID
	.align		4
.L_31:
        /*00ac*/ 	.byte	0x04, 0x10
        /*00ae*/ 	.short	(.L_33 - .L_32)
.L_32:
        /*00b0*/ 	.word	0x00000080
        /*00b4*/ 	.word	0x00000001
        /*00b8*/ 	.word	0x00000001


	//----- nvinfo : EIATTR_CBANK_PARAM_SIZE
	.align		4
.L_33:
        /*00bc*/ 	.byte	0x03, 0x19
        /*00be*/ 	.short	0x0044


	//----- nvinfo : EIATTR_PARAM_CBANK
	.align		4
        /*00c0*/ 	.byte	0x04, 0x0a
        /*00c2*/ 	.short	(.L_35 - .L_34)
	.align		4
.L_34:
        /*00c4*/ 	.word	index@(.nv.constant0.triton_poi_fused__native_batch_norm_legit_no_training_cat_relu_34)
        /*00c8*/ 	.short	0x0210
        /*00ca*/ 	.short	0x0044


	//----- nvinfo : EIATTR_SW_WAR
	.align		4
.L_35:
        /*00cc*/ 	.byte	0x04, 0x36
        /*00ce*/ 	.short	(.L_37 - .L_36)
.L_36:
        /*00d0*/ 	.word	0x00000008
.L_37:


//--------------------- .nv.callgraph             --------------------------
	.section	.nv.callgraph,"",@"SHT_CUDA_CALLGRAPH"
	.align	4
	.sectionentsize	8
	.align		4
        /*0000*/ 	.word	0x00000000
	.align		4
        /*0004*/ 	.word	0xffffffff
	.align		4
        /*0008*/ 	.word	0x00000000
	.align		4
        /*000c*/ 	.word	0xfffffffe
	.align		4
        /*0010*/ 	.word	0x00000000
	.align		4
        /*0014*/ 	.word	0xfffffffd
	.align		4
        /*0018*/ 	.word	0x00000000
	.align		4
        /*001c*/ 	.word	0xfffffffc


//--------------------- .nv.constant4             --------------------------
	.section	.nv.constant4,"a",@progbits
	.align	8
	.align		8
.nv.constant4:
        /*0000*/ 	.dword	_$_str
	.align		8
        /*0008*/ 	.dword	_$_str_$_2


//--------------------- .text.triton_poi_fused__native_batch_norm_legit_no_training_cat_relu_34 --------------------------
	.section	.text.triton_poi_fused__native_batch_norm_legit_no_training_cat_relu_34,"ax",@progbits
	.align	128
        .global         triton_poi_fused__native_batch_norm_legit_no_training_cat_relu_34
        .type           triton_poi_fused__native_batch_norm_legit_no_training_cat_relu_34,@function
        .size           triton_poi_fused__native_batch_norm_legit_no_training_cat_relu_34,(.L_x_1 - triton_poi_fused__native_batch_norm_legit_no_training_cat_relu_34)
        .other          triton_poi_fused__native_batch_norm_legit_no_training_cat_relu_34,@"STO_CUDA_ENTRY STV_DEFAULT"
triton_poi_fused__native_batch_norm_legit_no_training_cat_relu_34:
.text.triton_poi_fused__native_batch_norm_legit_no_training_cat_relu_34:
[----:B------:R-:W0:Y:S01]  /*0000*/  LDC R1, c[0x0][0x28] ;  /* 0x00000a00ff017b82 */ /* 0x000e220000000800 */
[----:B------:R-:W1:Y:S07]  /*0010*/  S2R R0, SR_TID.X ;  /* 0x0000000000007919 */ /* 0x000e6e0000002100 */
[----:B------:R-:W2:Y:S01]  /*0020*/  LDC.64 R12, c[0x0][0x228] ;  /* 0x00008a00ff0c7b82 */ /* 0x000ea20000000a00 */
[----:B------:R-:W-:Y:S01]  /*0030*/  ULDC.64 UR4, c[0x0][0x208] ;  /* 0x0000820000047ab9 */ /* 0x000fe20000000a00 */
[----:B------:R-:W-:Y:S01]  /*0040*/  ULDC.64 UR6, c[0x0][0x218] ;  /* 0x0000860000067ab9 */ /* 0x000fe20000000a00 */
[----:B------:R-:W3:Y:S05]  /*0050*/  S2R R3, SR_CTAID.X ;  /* 0x0000000000037919 */ /* 0x000eea0000002500 */
[----:B------:R-:W4:Y:S08]  /*0060*/  LDC.64 R10, c[0x0][0x210] ;  /* 0x00008400ff0a7b82 */ /* 0x000f300000000a00 */
[----:B------:R-:W5:Y:S01]  /*0070*/  LDC.64 R8, c[0x0][0x230] ;  /* 0x00008c00ff087b82 */ /* 0x000f620000000a00 */
[----:B-1----:R-:W-:-:S05]  /*0080*/  LOP3.LUT R0, R0, 0x7f, RZ, 0xc0, !PT ;  /* 0x0000007f00007812 */ /* 0x002fca00078ec0ff */
[----:B---3--:R-:W-:-:S05]  /*0090*/  IMAD R0, R3, 0x80, R0 ;  /* 0x0000008003007824 */ /* 0x008fca00078e0200 */
[----:B------:R-:W-:Y:S02]  /*00a0*/  SHF.R.S32.HI R3, RZ, 0x1f, R0 ;  /* 0x0000001fff037819 */ /* 0x000fe40000011400 */
[----:B------:R-:W-:Y:S02]  /*00b0*/  ISETP.GE.AND P0, PT, R0, 0x3580, PT ;  /* 0x000035800000780c */ /* 0x000fe40003f06270 */
[----:B------:R-:W-:-:S04]  /*00c0*/  LEA.HI R4, R3, R0, RZ, 0x4 ;  /* 0x0000000003047211 */ /* 0x000fc800078f20ff */
[----:B------:R-:W-:-:S05]  /*00d0*/  SHF.R.S32.HI R3, RZ, 0x4, R4 ;  /* 0x00000004ff037819 */ /* 0x000fca0000011404 */
[----:B------:R-:W-:-:S05]  /*00e0*/  IMAD.HI R2, R3, 0x4c8f8d29, RZ ;  /* 0x4c8f8d2903027827 */ /* 0x000fca00078e02ff */
[----:B------:R-:W-:-:S04]  /*00f0*/  SHF.R.U32.HI R5, RZ, 0x1f, R2 ;  /* 0x0000001fff057819 */ /* 0x000fc80000011602 */
[----:B------:R-:W-:-:S05]  /*0100*/  LEA.HI.SX32 R2, R2, R5, 0x1a ;  /* 0x0000000502027211 */ /* 0x000fca00078fd2ff */
[----:B------:R-:W-:Y:S02]  /*0110*/  IMAD R3, R2, -0xd6, R3 ;  /* 0xffffff2a02037824 */ /* 0x000fe400078e0203 */
[----:B------:R-:W-:Y:S02]  /*0120*/  IMAD.MOV.U32 R2, RZ, RZ, RZ ;  /* 0x000000ffff027224 */ /* 0x000fe400078e00ff */
[----:B--2---:R-:W-:-:S05]  /*0130*/  IMAD.WIDE R12, R3, 0x4, R12 ;  /* 0x00000004030c7825 */ /* 0x004fca00078e020c */
[----:B------:R1:W2:Y:S01]  /*0140*/  @!P0 LDG.E.EL R2, desc[UR4][R12.64] ;  /* 0x000000040c028981 */ /* 0x0002a2000c2e1900 */
[----:B------:R-:W-:Y:S01]  /*0150*/  IMAD.HI R5, R0, 0x4c8f8d29, RZ ;  /* 0x4c8f8d2900057827 */ /* 0x000fe200078e02ff */
[----:B------:R-:W-:Y:S02]  /*0160*/  LOP3.LUT R15, R4, 0xfffffff0, RZ, 0xc0, !PT ;  /* 0xfffffff0040f7812 */ /* 0x000fe400078ec0ff */
[C---:B------:R-:W-:Y:S01]  /*0170*/  ISETP.GE.AND P1, PT, R3.reuse, 0xca, PT ;  /* 0x000000ca0300780c */ /* 0x040fe20003f26270 */
[----:B------:R-:W-:Y:S01]  /*0180*/  IMAD.SHL.U32 R14, R3, 0x10, RZ ;  /* 0x00000010030e7824 */ /* 0x000fe200078e00ff */
[----:B------:R-:W-:Y:S01]  /*0190*/  SHF.R.U32.HI R6, RZ, 0x1f, R5 ;  /* 0x0000001fff067819 */ /* 0x000fe20000011605 */
[C---:B------:R-:W-:Y:S01]  /*01a0*/  IMAD.IADD R15, R0.reuse, 0x1, -R15 ;  /* 0x00000001000f7824 */ /* 0x040fe200078e0a0f */
[----:B------:R-:W-:Y:S02]  /*01b0*/  ISETP.LT.AND P2, PT, R0, 0x3580, !P1 ;  /* 0x000035800000780c */ /* 0x000fe40004f41270 */
[----:B------:R-:W-:-:S02]  /*01c0*/  LEA.HI.SX32 R17, R5, R6, 0x16 ;  /* 0x0000000605117211 */ /* 0x000fc400078fb2ff */
[----:B------:R-:W3:Y:S01]  /*01d0*/  LDC.64 R6, c[0x0][0x220] ;  /* 0x00008800ff067b82 */ /* 0x000ee20000000a00 */
[----:B------:R-:W-:Y:S02]  /*01e0*/  ISETP.GT.AND P3, PT, R3, 0xc9, !P0 ;  /* 0x000000c90300780c */ /* 0x000fe40004764270 */
[C---:B------:R-:W-:Y:S02]  /*01f0*/  IMAD R16, R17.reuse, 0xc0, RZ ;  /* 0x000000c011107824 */ /* 0x040fe400078e02ff */
[----:B-1----:R-:W-:-:S03]  /*0200*/  IMAD R12, R17, -0xd60, R0 ;  /* 0xfffff2a0110c7824 */ /* 0x002fc600078e0200 */
[----:B------:R-:W1:Y:S01]  /*0210*/  LDC.64 R4, c[0x0][0x238] ;  /* 0x00008e00ff047b82 */ /* 0x000e620000000a00 */
[----:B------:R-:W-:Y:S01]  /*0220*/  IADD3 R19, P4, P5, R14, R15, R16 ;  /* 0x0000000f0e137210 */ /* 0x000fe20007d9e010 */
[----:B------:R-:W-:Y:S01]  /*0230*/  IMAD R17, R17, 0xca0, R12 ;  /* 0x00000ca011117824 */ /* 0x000fe200078e020c */
[----:B------:R-:W-:Y:S02]  /*0240*/  SHF.R.S32.HI R13, RZ, 0x1f, R16 ;  /* 0x0000001fff0d7819 */ /* 0x000fe40000011410 */
[----:B------:R-:W-:Y:S01]  /*0250*/  SHF.R.S32.HI R15, RZ, 0x1f, R15 ;  /* 0x0000001fff0f7819 */ /* 0x000fe2000001140f */
[----:B----4-:R-:W-:Y:S01]  /*0260*/  IMAD.WIDE R16, R17, 0x4, R10 ;  /* 0x0000000411107825 */ /* 0x010fe200078e020a */
[----:B------:R-:W-:Y:S02]  /*0270*/  SHF.R.S32.HI R14, RZ, 0x1f, R14 ;  /* 0x0000001fff0e7819 */ /* 0x000fe4000001140e */
[----:B------:R-:W-:Y:S02]  /*0280*/  CS2R R10, SRZ ;  /* 0x00000000000a7805 */ /* 0x000fe4000001ff00 */
[----:B------:R-:W-:-:S02]  /*0290*/  IADD3.X R14, R14, R15, R13, P4, P5 ;  /* 0x0000000f0e0e7210 */ /* 0x000fc400027ea40d */
[----:B------:R-:W-:Y:S02]  /*02a0*/  CS2R R12, SRZ ;  /* 0x00000000000c7805 */ /* 0x000fe4000001ff00 */
[----:B------:R-:W-:-:S04]  /*02b0*/  LEA R18, P4, R19, UR6, 0x2 ;  /* 0x0000000613127c11 */ /* 0x000fc8000f8810ff */
[----:B------:R-:W-:Y:S01]  /*02c0*/  LEA.HI.X R19, R19, UR7, R14, 0x2, P4 ;  /* 0x0000000713137c11 */ /* 0x000fe2000a0f140e */
[----:B------:R-:W4:Y:S01]  /*02d0*/  @P2 LDG.E R12, desc[UR4][R16.64] ;  /* 0x00000004100c2981 */ /* 0x000f22000c1e1900 */
[----:B---3--:R-:W-:-:S03]  /*02e0*/  IMAD.WIDE R6, R3, 0x4, R6 ;  /* 0x0000000403067825 */ /* 0x008fc600078e0206 */
[----:B------:R-:W3:Y:S01]  /*02f0*/  @P3 LDG.E R10, desc[UR4][R18.64+-0x3280] ;  /* 0xffcd8004120a3981 */ /* 0x000ee2000c1e1900 */
[----:B------:R-:W-:-:S03]  /*0300*/  IMAD.MOV.U32 R20, RZ, RZ, RZ ;  /* 0x000000ffff147224 */ /* 0x000fc600078e00ff */
[----:B------:R1:W3:Y:S01]  /*0310*/  @!P0 LDG.E.EL R11, desc[UR4][R6.64] ;  /* 0x00000004060b8981 */ /* 0x0002e2000c2e1900 */
[----:B-----5:R-:W-:-:S04]  /*0320*/  IMAD.WIDE R8, R3, 0x4, R8 ;  /* 0x0000000403087825 */ /* 0x020fc800078e0208 */
[----:B-1----:R-:W-:Y:S01]  /*0330*/  IMAD.WIDE R14, R3, 0x4, R4 ;  /* 0x00000004030e7825 */ /* 0x002fe200078e0204 */
[----:B------:R-:W5:Y:S01]  /*0340*/  @!P0 LDG.E.EL R13, desc[UR4][R8.64] ;  /* 0x00000004080d8981 */ /* 0x000f62000c2e1900 */
[----:B------:R-:W1:Y:S03]  /*0350*/  LDC.64 R4, c[0x0][0x240] ;  /* 0x00009000ff047b82 */ /* 0x000e660000000a00 */
[----:B------:R-:W5:Y:S01]  /*0360*/  @!P0 LDG.E.EL R20, desc[UR4][R14.64] ;  /* 0x000000040e148981 */ /* 0x000f62000c2e1900 */
[----:B0-----:R-:W-:Y:S02]  /*0370*/  IMAD.MOV.U32 R6, RZ, RZ, 0x3e800000 ;  /* 0x3e800000ff067424 */ /* 0x001fe400078e00ff */
[----:B-1----:R-:W-:-:S04]  /*0380*/  IMAD.WIDE R4, R0, 0x4, R4 ;  /* 0x0000000400047825 */ /* 0x002fc800078e0204 */
[----:B--2---:R-:W-:Y:S02]  /*0390*/  FADD R16, R2, 9.9999997473787516356e-06 ;  /* 0x3727c5ac02107421 */ /* 0x004fe40000000000 */
[----:B------:R-:W0:Y:S02]  /*03a0*/  LDC.64 R2, c[0x0][0x248] ;  /* 0x00009200ff027b82 */ /* 0x000e240000000a00 */
[----:B------:R-:W1:Y:S02]  /*03b0*/  MUFU.SQRT R17, R16 ;  /* 0x0000001000117308 */ /* 0x000e640000002000 */
[C---:B-1----:R-:W-:Y:S02]  /*03c0*/  FSETP.GT.AND P4, PT, R17.reuse, 8.50705917302346158658e+37, PT ;  /* 0x7e8000001100780b */ /* 0x042fe40003f84000 */
[----:B------:R-:W-:Y:S02]  /*03d0*/  FSETP.GEU.AND P5, PT, R17, 1.175494350822287508e-38, PT ;  /* 0x008000001100780b */ /* 0x000fe40003fae000 */
[----:B------:R-:W-:Y:S01]  /*03e0*/  FSEL R6, R6, 1, P4 ;  /* 0x3f80000006067808 */ /* 0x000fe20002000000 */
[----:B0-----:R-:W-:-:S08]  /*03f0*/  IMAD.WIDE R2, R0, 0x4, R2 ;  /* 0x0000000400027825 */ /* 0x001fd000078e0202 */
[----:B------:R-:W-:Y:S02]  /*0400*/  @P4 FMUL R17, R17, 0.25 ;  /* 0x3e80000011114820 */ /* 0x000fe40000400000 */
[----:B------:R-:W-:Y:S02]  /*0410*/  @!P5 FMUL R6, R6, 16777216 ;  /* 0x4b8000000606d820 */ /* 0x000fe40000400000 */
[----:B------:R-:W-:Y:S01]  /*0420*/  @!P5 FMUL R17, R17, 16777216 ;  /* 0x4b8000001111d820 */ /* 0x000fe20000400000 */
[----:B----4-:R-:W-:-:S05]  /*0430*/  SEL R12, R12, RZ, P2 ;  /* 0x000000ff0c0c7207 */ /* 0x010fca0001000000 */
[----:B------:R-:W0:Y:S01]  /*0440*/  MUFU.RCP R17, R17 ;  /* 0x0000001100117308 */ /* 0x000e220000001000 */
[----:B---3--:R-:W-:-:S05]  /*0450*/  @P1 SEL R12, R10, RZ, P3 ;  /* 0x000000ff0a0c1207 */ /* 0x008fca0001800000 */
[----:B------:R-:W-:Y:S01]  /*0460*/  FADD R11, R12, -R11 ;  /* 0x8000000b0c0b7221 */ /* 0x000fe20000000000 */
[----:B------:R1:W-:Y:S01]  /*0470*/  @!P0 STG.E desc[UR4][R4.64], R12 ;  /* 0x0000000c04008986 */ /* 0x0003e2000c101904 */
[----:B0-----:R-:W-:-:S04]  /*0480*/  FMUL R6, R17, R6 ;  /* 0x0000000611067220 */ /* 0x001fc80000400000 */
[----:B------:R-:W-:-:S04]  /*0490*/  FMUL R11, R11, R6 ;  /* 0x000000060b0b7220 */ /* 0x000fc80000400000 */
[----:B-----5:R-:W-:-:S05]  /*04a0*/  FFMA R11, R11, R13, R20 ;  /* 0x0000000d0b0b7223 */ /* 0x020fca0000000014 */
[----:B------:R-:W-:-:S04]  /*04b0*/  FSETP.GEU.AND P1, PT, R11, RZ, PT ;  /* 0x000000ff0b00720b */ /* 0x000fc80003f2e000 */
[----:B------:R-:W-:Y:S01]  /*04c0*/  FSEL R11, R11, RZ, P1 ;  /* 0x000000ff0b0b7208 */ /* 0x000fe20000800000 */
[----:B-1----:R-:W-:Y:S08]  /*04d0*/  @P0 EXIT ;  /* 0x000000000000094d */ /* 0x002ff00003800000 */
[----:B------:R-:W-:Y:S01]  /*04e0*/  STG.E desc[UR4][R2.64], R11 ;  /* 0x0000000b02007986 */ /* 0x000fe2000c101904 */
[----:B------:R-:W-:Y:S05]  /*04f0*/  EXIT ;  /* 0x000000000000794d */ /* 0x000fea0003800000 */
.L_x_0:
[----:B------:R-:W-:-:S00]  /*0500*/  BRA `(.L_x_0) ;  /* 0xfffffffc00fc7947 */ /* 0x000fc0000383ffff */
[----:B------:R-:W-:-:S00]  /*0510*/  NOP ;  /* 0x0000000000007918 */ /* 0x000fc00000000000 */
        /* <DEDUP_REMOVED lines=14> */
.L_x_1:


//--------------------- .nv.global.init           --------------------------
	.section	.nv.global.init,"aw",@progbits
.nv.global.init:
	.type		_$_str,@object
	.size		_$_str,(_$_str_$_2 - _$_str)
_$_str:
        /*0000*/ 	.byte	0x5f, 0x5f, 0x43, 0x55, 0x44, 0x41, 0x5f, 0x46, 0x54, 0x5a, 0x00
	.type		_$_str_$_2,@object
	.size		_$_str_$_2,(.L_1 - _$_str_$_2)
_$_str_$_2:
        /*000b*/ 	.byte	0x5f, 0x5f, 0x43, 0x55, 0x44, 0x41, 0x5f, 0x50, 0x52, 0x45, 0x43, 0x5f, 0x53, 0x51, 0x52, 0x54
        /*001b*/ 	.byte	0x00
.L_1:


//--------------------- .nv.constant0.triton_poi_fused__native_batch_norm_legit_no_training_cat_relu_34 --------------------------
	.section	.nv.constant0.triton_poi_fused__native_batch_norm_legit_no_training_cat_relu_34,"a",@progbits
	.sectionflags	@""
	.align	4
.nv.constant0.triton_poi_fused__native_batch_norm_legit_no_training_cat_relu_34:
	.zero		596
